	.headerflags	@"EF_CUDA_TEXMODE_UNIFIED EF_CUDA_64BIT_ADDRESS EF_CUDA_ACCELERATORS EF_CUDA_SM90 EF_CUDA_VIRTUAL_SM(EF_CUDA_SM90)"
	.elftype	@"ET_EXEC"


//--------------------- .nv.info                  --------------------------
	.section	.nv.info,"",@"SHT_CUDA_INFO"
	.align	4


	//----- nvinfo : EIATTR_REGCOUNT
	.align		4
        /*0000*/ 	.byte	0x04, 0x2f
        /*0002*/ 	.short	(.L_3 - .L_2)
	.align		4
.L_2:
        /*0004*/ 	.word	index@(triton_poi_fused__native_batch_norm_legit_no_training_relu_4)
        /*0008*/ 	.word	0x00000026


	//----- nvinfo : EIATTR_MIN_STACK_SIZE
	.align		4
.L_3:
        /*000c*/ 	.byte	0x04, 0x12
        /*000e*/ 	.short	(.L_5 - .L_4)
	.align		4
.L_4:
        /*0010*/ 	.word	index@(triton_poi_fused__native_batch_norm_legit_no_training_relu_4)
        /*0014*/ 	.word	0x00000000


	//----- nvinfo : EIATTR_FRAME_SIZE
	.align		4
.L_5:
        /*0018*/ 	.byte	0x04, 0x11
        /*001a*/ 	.short	(.L_7 - .L_6)
	.align		4
.L_6:
        /*001c*/ 	.word	index@(triton_poi_fused__native_batch_norm_legit_no_training_relu_4)
        /*0020*/ 	.word	0x00000000


	//----- nvinfo : EIATTR_MIN_STACK_SIZE
	.align		4
.L_7:
        /*0024*/ 	.byte	0x04, 0x12
        /*0026*/ 	.short	(.L_9 - .L_8)
	.align		4
.L_8:
        /*0028*/ 	.word	index@(triton_poi_fused__native_batch_norm_legit_no_training_relu_4)
        /*002c*/ 	.word	0x00000000
.L_9:


//--------------------- .nv.info.triton_poi_fused__native_batch_norm_legit_no_training_relu_4 --------------------------
	.section	.nv.info.triton_poi_fused__native_batch_norm_legit_no_training_relu_4,"",@"SHT_CUDA_INFO"
	.sectionflags	@""
	.align	4


	//----- nvinfo : EIATTR_CUDA_API_VERSION
	.align		4
        /*0000*/ 	.byte	0x04, 0x37
        /*0002*/ 	.short	(.L_11 - .L_10)
.L_10:
        /*0004*/ 	.word	0x0000007c


	//----- nvinfo : EIATTR_KPARAM_INFO
	.align		4
.L_11:
        /*0008*/ 	.byte	0x04, 0x17
        /*000a*/ 	.short	(.L_13 - .L_12)
.L_12:
        /*000c*/ 	.word	0x00000000
        /*0010*/ 	.short	0x0006
        /*0012*/ 	.short	0x0030
        /*0014*/ 	.byte	0x00, 0xf0, 0x11, 0x00


	//----- nvinfo : EIATTR_KPARAM_INFO
	.align		4
.L_13:
        /*0018*/ 	.byte	0x04, 0x17
        /*001a*/ 	.short	(.L_15 - .L_14)
.L_14:
        /*001c*/ 	.word	0x00000000
        /*0020*/ 	.short	0x0005
        /*0022*/ 	.short	0x0028
        /*0024*/ 	.byte	0x00, 0xf4, 0x21, 0x00


	//----- nvinfo : EIATTR_KPARAM_INFO
	.align		4
.L_15:
        /*0028*/ 	.byte	0x04, 0x17
        /*002a*/ 	.short	(.L_17 - .L_16)
.L_16:
        /*002c*/ 	.word	0x00000000
        /*0030*/ 	.short	0x0004
        /*0032*/ 	.short	0x0020
        /*0034*/ 	.byte	0x00, 0xf4, 0x21, 0x00


	//----- nvinfo : EIATTR_KPARAM_INFO
	.align		4
.L_17:
        /*0038*/ 	.byte	0x04, 0x17
        /*003a*/ 	.short	(.L_19 - .L_18)
.L_18:
        /*003c*/ 	.word	0x00000000
        /*0040*/ 	.short	0x0003
        /*0042*/ 	.short	0x0018
        /*0044*/ 	.byte	0x00, 0xf4, 0x21, 0x00


	//----- nvinfo : EIATTR_KPARAM_INFO
	.align		4
.L_19:
        /*0048*/ 	.byte	0x04, 0x17
        /*004a*/ 	.short	(.L_21 - .L_20)
.L_20:
        /*004c*/ 	.word	0x00000000
        /*0050*/ 	.short	0x0002
        /*0052*/ 	.short	0x0010
        /*0054*/ 	.byte	0x00, 0xf4, 0x21, 0x00


	//----- nvinfo : EIATTR_KPARAM_INFO
	.align		4
.L_21:
        /*0058*/ 	.byte	0x04, 0x17
        /*005a*/ 	.short	(.L_23 - .L_22)
.L_22:
        /*005c*/ 	.word	0x00000000
        /*0060*/ 	.short	0x0001
        /*0062*/ 	.short	0x0008
        /*0064*/ 	.byte	0x00, 0xf4, 0x21, 0x00


	//----- nvinfo : EIATTR_KPARAM_INFO
	.align		4
.L_23:
        /*0068*/ 	.byte	0x04, 0x17
        /*006a*/ 	.short	(.L_25 - .L_24)
.L_24:
        /*006c*/ 	.word	0x00000000
        /*0070*/ 	.short	0x0000
        /*0072*/ 	.short	0x0000
        /*0074*/ 	.byte	0x00, 0xf4, 0x21, 0x00


	//----- nvinfo : EIATTR_SPARSE_MMA_MASK
	.align		4
.L_25:
        /*0078*/ 	.byte	0x03, 0x50
        /*007a*/ 	.short	0x0000


	//----- nvinfo : EIATTR_MAXREG_COUNT
	.align		4
        /*007c*/ 	.byte	0x03, 0x1b
        /*007e*/ 	.short	0x00ff


	//----- nvinfo : EIATTR_EXIT_INSTR_OFFSETS
	.align		4
        /*0080*/ 	.byte	0x04, 0x1c
        /*0082*/ 	.short	(.L_27 - .L_26)


	//   ....[0]....
.L_26:
        /*0084*/ 	.word	0x00000a70


	//----- nvinfo : EIATTR_REQNTID
	.align		4
.L_27:
        /*0088*/ 	.byte	0x04, 0x10
        /*008a*/ 	.short	(.L_29 - .L_28)
.L_28:
        /*008c*/ 	.word	0x00000080
        /*0090*/ 	.word	0x00000001
        /*0094*/ 	.word	0x00000001


	//----- nvinfo : EIATTR_CBANK_PARAM_SIZE
	.align		4
.L_29:
        /*0098*/ 	.byte	0x03, 0x19
        /*009a*/ 	.short	0x0034


	//----- nvinfo : EIATTR_PARAM_CBANK
	.align		4
        /*009c*/ 	.byte	0x04, 0x0a
        /*009e*/ 	.short	(.L_31 - .L_30)
	.align		4
.L_30:
        /*00a0*/ 	.word	index@(.nv.constant0.triton_poi_fused__native_batch_norm_legit_no_training_relu_4)
        /*00a4*/ 	.short	0x0210
        /*00a6*/ 	.short	0x0034


	//----- nvinfo : EIATTR_SW_WAR
	.align		4
.L_31:
        /*00a8*/ 	.byte	0x04, 0x36
        /*00aa*/ 	.short	(.L_33 - .L_32)
.L_32:
        /*00ac*/ 	.word	0x00000008
.L_33:


//--------------------- .nv.callgraph             --------------------------
	.section	.nv.callgraph,"",@"SHT_CUDA_CALLGRAPH"
	.align	4
	.sectionentsize	8
	.align		4
        /*0000*/ 	.word	0x00000000
	.align		4
        /*0004*/ 	.word	0xffffffff
	.align		4
        /*0008*/ 	.word	0x00000000
	.align		4
        /*000c*/ 	.word	0xfffffffe
	.align		4
        /*0010*/ 	.word	0x00000000
	.align		4
        /*0014*/ 	.word	0xfffffffd
	.align		4
        /*0018*/ 	.word	0x00000000
	.align		4
        /*001c*/ 	.word	0xfffffffc


//--------------------- .nv.constant4             --------------------------
	.section	.nv.constant4,"a",@progbits
	.align	8
	.align		8
.nv.constant4:
        /*0000*/ 	.dword	_$_str
	.align		8
        /*0008*/ 	.dword	_$_str_$_2


//--------------------- .text.triton_poi_fused__native_batch_norm_legit_no_training_relu_4 --------------------------
	.section	.text.triton_poi_fused__native_batch_norm_legit_no_training_relu_4,"ax",@progbits
	.align	128
        .global         triton_poi_fused__native_batch_norm_legit_no_training_relu_4
        .type           triton_poi_fused__native_batch_norm_legit_no_training_relu_4,@function
        .size           triton_poi_fused__native_batch_norm_legit_no_training_relu_4,(.L_x_1 - triton_poi_fused__native_batch_norm_legit_no_training_relu_4)
        .other          triton_poi_fused__native_batch_norm_legit_no_training_relu_4,@"STO_CUDA_ENTRY STV_DEFAULT"
triton_poi_fused__native_batch_norm_legit_no_training_relu_4:
.text.triton_poi_fused__native_batch_norm_legit_no_training_relu_4:
[----:B------:R-:W-:Y:S01]  /*0000*/  LDC R1, c[0x0][0x28] ;  /* 0x00000a00ff017b82 */ /* 0x000fe20000000800 */
[----:B------:R-:W1:Y:S01]  /*0010*/  S2R R0, SR_TID.X ;  /* 0x0000000000007919 */ /* 0x000e620000002100 */
[----:B------:R-:W-:-:S06]  /*0020*/  HFMA2.MMA R32, -RZ, RZ, 0, 0 ;  /* 0x00000000ff207435 */ /* 0x000fcc00000001ff */
[----:B------:R-:W2:Y:S01]  /*0030*/  LDC.64 R18, c[0x0][0x220] ;  /* 0x00008800ff127b82 */ /* 0x000ea20000000a00 */
[----:B------:R-:W-:Y:S01]  /*0040*/  ULDC.64 UR4, c[0x0][0x208] ;  /* 0x0000820000047ab9 */ /* 0x000fe20000000a00 */
[----:B------:R-:W3:Y:S06]  /*0050*/  S2R R33, SR_CTAID.X ;  /* 0x0000000000217919 */ /* 0x000eec0000002500 */
[----:B------:R-:W4:Y:S08]  /*0060*/  LDC.64 R22, c[0x0][0x218] ;  /* 0x00008600ff167b82 */ /* 0x000f300000000a00 */
[----:B------:R-:W5:Y:S01]  /*0070*/  LDC.64 R20, c[0x0][0x210] ;  /* 0x00008400ff147b82 */ /* 0x000f620000000a00 */
[----:B-1----:R-:W-:-:S04]  /*0080*/  SHF.L.U32 R0, R0, 0x2, RZ ;  /* 0x0000000200007819 */ /* 0x002fc800000006ff */
[----:B------:R-:W-:-:S04]  /*0090*/  LOP3.LUT R0, R0, 0x1fc, RZ, 0xc0, !PT ;  /* 0x000001fc00007812 */ /* 0x000fc800078ec0ff */
[----:B---3--:R-:W-:-:S05]  /*00a0*/  LEA R33, R33, R0, 0xa ;  /* 0x0000000021217211 */ /* 0x008fca00078e50ff */
[----:B------:R-:W-:-:S05]  /*00b0*/  IMAD.HI R0, R33, -0x6db6db6d, R32 ;  /* 0x9249249321007827 */ /* 0x000fca00078e0220 */
[----:B------:R-:W-:-:S04]  /*00c0*/  SHF.R.U32.HI R3, RZ, 0x1f, R0 ;  /* 0x0000001fff037819 */ /* 0x000fc80000011600 */
[----:B------:R-:W-:-:S05]  /*00d0*/  LEA.HI.SX32 R3, R0, R3, 0x19 ;  /* 0x0000000300037211 */ /* 0x000fca00078fcaff */
[----:B------:R-:W-:-:S04]  /*00e0*/  IMAD R3, R3, -0xe0, R33 ;  /* 0xffffff2003037824 */ /* 0x000fc800078e0221 */
[----:B--2---:R-:W-:-:S06]  /*00f0*/  IMAD.WIDE R12, R3, 0x4, R18 ;  /* 0x00000004030c7825 */ /* 0x004fcc00078e0212 */
[----:B------:R-:W2:Y:S01]  /*0100*/  LDG.E.EL.128 R12, desc[UR4][R12.64] ;  /* 0x000000040c0c7981 */ /* 0x000ea2000c2e1d00 */
[----:B------:R-:W-:Y:S01]  /*0110*/  IADD3 R17, R33, 0x200, RZ ;  /* 0x0000020021117810 */ /* 0x000fe20007ffe0ff */
[----:B----4-:R-:W-:Y:S01]  /*0120*/  IMAD.WIDE R8, R3, 0x4, R22 ;  /* 0x0000000403087825 */ /* 0x010fe200078e0216 */
[----:B------:R-:W-:-:S03]  /*0130*/  MOV R16, RZ ;  /* 0x000000ff00107202 */ /* 0x000fc60000000f00 */
[----:B-----5:R-:W-:Y:S02]  /*0140*/  IMAD.WIDE R20, R33, 0x4, R20 ;  /* 0x0000000421147825 */ /* 0x020fe400078e0214 */
[----:B------:R-:W3:Y:S02]  /*0150*/  LDG.E.EL.128 R8, desc[UR4][R8.64] ;  /* 0x0000000408087981 */ /* 0x000ee4000c2e1d00 */
[----:B------:R-:W-:Y:S02]  /*0160*/  IMAD.HI R0, R17, -0x6db6db6d, R16 ;  /* 0x9249249311007827 */ /* 0x000fe400078e0210 */
[----:B------:R-:W3:Y:S03]  /*0170*/  LDG.E.128 R4, desc[UR4][R20.64] ;  /* 0x0000000414047981 */ /* 0x000ee6000c1e1d00 */
[----:B------:R-:W-:Y:S01]  /*0180*/  SHF.R.U32.HI R25, RZ, 0x1f, R0 ;  /* 0x0000001fff197819 */ /* 0x000fe20000011600 */
[----:B------:R-:W4:Y:S03]  /*0190*/  LDG.E.128 R28, desc[UR4][R20.64+0x800] ;  /* 0x00080004141c7981 */ /* 0x000f26000c1e1d00 */
[----:B------:R-:W-:-:S05]  /*01a0*/  LEA.HI.SX32 R16, R0, R25, 0x19 ;  /* 0x0000001900107211 */ /* 0x000fca00078fcaff */
[----:B------:R-:W-:-:S04]  /*01b0*/  IMAD R16, R16, -0xe0, R17 ;  /* 0xffffff2010107824 */ /* 0x000fc800078e0211 */
[----:B------:R-:W-:Y:S01]  /*01c0*/  IMAD.WIDE R24, R16, 0x4, R22 ;  /* 0x0000000410187825 */ /* 0x000fe200078e0216 */
[----:B------:R-:W-:Y:S01]  /*01d0*/  HFMA2.MMA R0, -RZ, RZ, 1.625, 0 ;  /* 0x3e800000ff007435 */ /* 0x000fe200000001ff */
[----:B------:R-:W1:Y:S04]  /*01e0*/  LDC.64 R22, c[0x0][0x228] ;  /* 0x00008a00ff167b82 */ /* 0x000e680000000a00 */
[----:B------:R-:W4:Y:S01]  /*01f0*/  LDG.E.EL.128 R24, desc[UR4][R24.64] ;  /* 0x0000000418187981 */ /* 0x000f22000c2e1d00 */
[----:B-1----:R-:W-:-:S04]  /*0200*/  IMAD.WIDE R34, R3, 0x4, R22 ;  /* 0x0000000403227825 */ /* 0x002fc800078e0216 */
[----:B--2---:R-:W-:Y:S01]  /*0210*/  FADD R2, R12, 9.9999997473787516356e-06 ;  /* 0x3727c5ac0c027421 */ /* 0x004fe20000000000 */
[----:B------:R-:W-:-:S05]  /*0220*/  FADD R17, R13, 9.9999997473787516356e-06 ;  /* 0x3727c5ac0d117421 */ /* 0x000fca0000000000 */
[----:B------:R-:W1:Y:S01]  /*0230*/  MUFU.SQRT R2, R2 ;  /* 0x0000000200027308 */ /* 0x000e620000002000 */
[----:B------:R-:W-:Y:S01]  /*0240*/  FADD R14, R14, 9.9999997473787516356e-06 ;  /* 0x3727c5ac0e0e7421 */ /* 0x000fe20000000000 */
[----:B------:R-:W-:-:S06]  /*0250*/  FADD R15, R15, 9.9999997473787516356e-06 ;  /* 0x3727c5ac0f0f7421 */ /* 0x000fcc0000000000 */
[----:B------:R-:W2:Y:S08]  /*0260*/  MUFU.SQRT R17, R17 ;  /* 0x0000001100117308 */ /* 0x000eb00000002000 */
[----:B------:R-:W5:Y:S01]  /*0270*/  MUFU.SQRT R12, R14 ;  /* 0x0000000e000c7308 */ /* 0x000f620000002000 */
[----:B-1----:R-:W-:-:S07]  /*0280*/  FSETP.GT.AND P6, PT, R2, 8.50705917302346158658e+37, PT ;  /* 0x7e8000000200780b */ /* 0x002fce0003fc4000 */
[----:B------:R-:W1:Y:S01]  /*0290*/  MUFU.SQRT R13, R15 ;  /* 0x0000000f000d7308 */ /* 0x000e620000002000 */
[----:B------:R-:W-:Y:S02]  /*02a0*/  FSETP.GEU.AND P4, PT, R2, 1.175494350822287508e-38, PT ;  /* 0x008000000200780b */ /* 0x000fe40003f8e000 */
[C---:B--2---:R-:W-:Y:S02]  /*02b0*/  FSETP.GT.AND P5, PT, R17.reuse, 8.50705917302346158658e+37, PT ;  /* 0x7e8000001100780b */ /* 0x044fe40003fa4000 */
[----:B------:R-:W-:Y:S02]  /*02c0*/  FSETP.GEU.AND P3, PT, R17, 1.175494350822287508e-38, PT ;  /* 0x008000001100780b */ /* 0x000fe40003f6e000 */
[----:B-----5:R-:W-:Y:S01]  /*02d0*/  FSETP.GT.AND P2, PT, R12, 8.50705917302346158658e+37, PT ;  /* 0x7e8000000c00780b */ /* 0x020fe20003f44000 */
[----:B------:R-:W-:Y:S01]  /*02e0*/  @P6 FMUL R2, R2, 0.25 ;  /* 0x3e80000002026820 */ /* 0x000fe20000400000 */
[----:B---3--:R-:W-:Y:S01]  /*02f0*/  FADD R4, R4, -R8 ;  /* 0x8000000804047221 */ /* 0x008fe20000000000 */
[----:B------:R-:W-:-:S02]  /*0300*/  FSETP.GEU.AND P0, PT, R12, 1.175494350822287508e-38, PT ;  /* 0x008000000c00780b */ /* 0x000fc40003f0e000 */
[----:B------:R-:W-:Y:S02]  /*0310*/  FSEL R8, R0, 1, P6 ;  /* 0x3f80000000087808 */ /* 0x000fe40003000000 */
[C---:B-1----:R-:W-:Y:S01]  /*0320*/  FSETP.GT.AND P1, PT, R13.reuse, 8.50705917302346158658e+37, PT ;  /* 0x7e8000000d00780b */ /* 0x042fe20003f24000 */
[----:B------:R-:W-:Y:S01]  /*0330*/  @!P4 FMUL R2, R2, 16777216 ;  /* 0x4b8000000202c820 */ /* 0x000fe20000400000 */
[----:B------:R-:W-:Y:S01]  /*0340*/  FSETP.GEU.AND P6, PT, R13, 1.175494350822287508e-38, PT ;  /* 0x008000000d00780b */ /* 0x000fe20003fce000 */
[----:B------:R-:W-:Y:S01]  /*0350*/  FADD R5, R5, -R9 ;  /* 0x8000000905057221 */ /* 0x000fe20000000000 */
[----:B------:R-:W-:Y:S01]  /*0360*/  @P5 FMUL R17, R17, 0.25 ;  /* 0x3e80000011115820 */ /* 0x000fe20000400000 */
[----:B------:R-:W1:Y:S01]  /*0370*/  MUFU.RCP R9, R2 ;  /* 0x0000000200097308 */ /* 0x000e620000001000 */
[----:B----4-:R-:W-:Y:S01]  /*0380*/  FADD R24, R28, -R24 ;  /* 0x800000181c187221 */ /* 0x010fe20000000000 */
[----:B------:R-:W-:Y:S01]  /*0390*/  FADD R25, R29, -R25 ;  /* 0x800000191d197221 */ /* 0x000fe20000000000 */
[----:B------:R-:W-:Y:S01]  /*03a0*/  @P2 FMUL R12, R12, 0.25 ;  /* 0x3e8000000c0c2820 */ /* 0x000fe20000400000 */
[----:B------:R-:W2:Y:S01]  /*03b0*/  LDC.64 R28, c[0x0][0x230] ;  /* 0x00008c00ff1c7b82 */ /* 0x000ea20000000a00 */
[----:B------:R-:W-:-:S03]  /*03c0*/  @!P3 FMUL R17, R17, 16777216 ;  /* 0x4b8000001111b820 */ /* 0x000fc60000400000 */
[----:B------:R-:W-:Y:S01]  /*03d0*/  @P1 FMUL R13, R13, 0.25 ;  /* 0x3e8000000d0d1820 */ /* 0x000fe20000400000 */
[----:B------:R-:W-:Y:S01]  /*03e0*/  @!P0 FMUL R12, R12, 16777216 ;  /* 0x4b8000000c0c8820 */ /* 0x000fe20000400000 */
[----:B------:R-:W-:Y:S01]  /*03f0*/  FADD R7, R7, -R11 ;  /* 0x8000000b07077221 */ /* 0x000fe20000000000 */
[----:B------:R-:W3:Y:S01]  /*0400*/  MUFU.RCP R17, R17 ;  /* 0x0000001100117308 */ /* 0x000ee20000001000 */
[----:B------:R-:W-:Y:S01]  /*0410*/  @!P6 FMUL R13, R13, 16777216 ;  /* 0x4b8000000d0de820 */ /* 0x000fe20000400000 */
[----:B------:R-:W-:Y:S01]  /*0420*/  @!P4 FMUL R8, R8, 16777216 ;  /* 0x4b8000000808c820 */ /* 0x000fe20000400000 */
[----:B------:R-:W-:-:S05]  /*0430*/  FSEL R20, R0, 1, P5 ;  /* 0x3f80000000147808 */ /* 0x000fca0002800000 */
[----:B------:R-:W4:Y:S01]  /*0440*/  MUFU.RCP R11, R12 ;  /* 0x0000000c000b7308 */ /* 0x000f220000001000 */
[----:B-1----:R-:W-:Y:S01]  /*0450*/  FMUL R9, R9, R8 ;  /* 0x0000000809097220 */ /* 0x002fe20000400000 */
[----:B------:R-:W-:-:S06]  /*0460*/  FSEL R8, R0, 1, P2 ;  /* 0x3f80000000087808 */ /* 0x000fcc0001000000 */
[----:B------:R-:W1:Y:S01]  /*0470*/  MUFU.RCP R2, R13 ;  /* 0x0000000d00027308 */ /* 0x000e620000001000 */
[----:B------:R-:W-:Y:S01]  /*0480*/  FSEL R15, R0, 1, P1 ;  /* 0x3f800000000f7808 */ /* 0x000fe20000800000 */
[----:B------:R-:W-:Y:S01]  /*0490*/  @!P3 FMUL R20, R20, 16777216 ;  /* 0x4b8000001414b820 */ /* 0x000fe20000400000 */
[----:B------:R-:W-:-:S03]  /*04a0*/  @!P0 FMUL R8, R8, 16777216 ;  /* 0x4b80000008088820 */ /* 0x000fc60000400000 */
[----:B------:R-:W-:Y:S01]  /*04b0*/  @!P6 FMUL R15, R15, 16777216 ;  /* 0x4b8000000f0fe820 */ /* 0x000fe20000400000 */
[----:B---3--:R-:W-:Y:S01]  /*04c0*/  FMUL R20, R17, R20 ;  /* 0x0000001411147220 */ /* 0x008fe20000400000 */
[----:B----4-:R-:W-:Y:S01]  /*04d0*/  FMUL R11, R11, R8 ;  /* 0x000000080b0b7220 */ /* 0x010fe20000400000 */
[----:B------:R-:W-:Y:S01]  /*04e0*/  FMUL R17, R9, R4 ;  /* 0x0000000409117220 */ /* 0x000fe20000400000 */
[----:B------:R-:W-:Y:S01]  /*04f0*/  FADD R6, R6, -R10 ;  /* 0x8000000a06067221 */ /* 0x000fe20000000000 */
[----:B--2---:R-:W-:-:S04]  /*0500*/  IMAD.WIDE R8, R3, 0x4, R28 ;  /* 0x0000000403087825 */ /* 0x004fc800078e021c */
[----:B-1----:R-:W-:Y:S01]  /*0510*/  FMUL R2, R2, R15 ;  /* 0x0000000f02027220 */ /* 0x002fe20000400000 */
[----:B------:R-:W-:Y:S01]  /*0520*/  FMUL R20, R20, R5 ;  /* 0x0000000514147220 */ /* 0x000fe20000400000 */
[----:B------:R-:W-:Y:S02]  /*0530*/  FMUL R3, R11, R6 ;  /* 0x000000060b037220 */ /* 0x000fe40000400000 */
[----:B------:R-:W-:Y:S01]  /*0540*/  FMUL R2, R2, R7 ;  /* 0x0000000702027220 */ /* 0x000fe20000400000 */
[----:B------:R-:W2:Y:S04]  /*0550*/  LDG.E.EL.128 R8, desc[UR4][R8.64] ;  /* 0x0000000408087981 */ /* 0x000ea8000c2e1d00 */
[----:B------:R-:W2:Y:S01]  /*0560*/  LDG.E.EL.128 R4, desc[UR4][R34.64] ;  /* 0x0000000422047981 */ /* 0x000ea2000c2e1d00 */
[----:B------:R-:W-:-:S06]  /*0570*/  IMAD.WIDE R12, R16, 0x4, R18 ;  /* 0x00000004100c7825 */ /* 0x000fcc00078e0212 */
[----:B------:R-:W3:Y:S01]  /*0580*/  LDG.E.EL.128 R12, desc[UR4][R12.64] ;  /* 0x000000040c0c7981 */ /* 0x000ee2000c2e1d00 */
[----:B------:R-:W-:-:S04]  /*0590*/  IMAD.WIDE R18, R16, 0x4, R22 ;  /* 0x0000000410127825 */ /* 0x000fc800078e0216 */
[----:B------:R-:W-:-:S04]  /*05a0*/  IMAD.WIDE R22, R16, 0x4, R28 ;  /* 0x0000000410167825 */ /* 0x000fc800078e021c */
[----:B--2---:R-:W-:Y:S01]  /*05b0*/  FFMA R4, R4, R17, R8 ;  /* 0x0000001104047223 */ /* 0x004fe20000000008 */
[----:B------:R-:W-:Y:S01]  /*05c0*/  FFMA R5, R5, R20, R9 ;  /* 0x0000001405057223 */ /* 0x000fe20000000009 */
[----:B------:R-:W2:Y:S04]  /*05d0*/  LDG.E.EL.128 R16, desc[UR4][R18.64] ;  /* 0x0000000412107981 */ /* 0x000ea8000c2e1d00 */
[----:B------:R-:W2:Y:S01]  /*05e0*/  LDG.E.EL.128 R20, desc[UR4][R22.64] ;  /* 0x0000000416147981 */ /* 0x000ea2000c2e1d00 */
[----:B------:R-:W-:Y:S01]  /*05f0*/  FFMA R3, R6, R3, R10 ;  /* 0x0000000306037223 */ /* 0x000fe2000000000a */
[----:B---3--:R-:W-:-:S06]  /*0600*/  FADD R6, R12, 9.9999997473787516356e-06 ;  /* 0x3727c5ac0c067421 */ /* 0x008fcc0000000000 */
[----:B------:R-:W1:Y:S01]  /*0610*/  MUFU.SQRT R6, R6 ;  /* 0x0000000600067308 */ /* 0x000e620000002000 */
[----:B------:R-:W-:Y:S01]  /*0620*/  FADD R14, R14, 9.9999997473787516356e-06 ;  /* 0x3727c5ac0e0e7421 */ /* 0x000fe20000000000 */
[----:B------:R-:W-:Y:S01]  /*0630*/  FADD R13, R13, 9.9999997473787516356e-06 ;  /* 0x3727c5ac0d0d7421 */ /* 0x000fe20000000000 */
[----:B------:R-:W-:-:S05]  /*0640*/  FADD R15, R15, 9.9999997473787516356e-06 ;  /* 0x3727c5ac0f0f7421 */ /* 0x000fca0000000000 */
[----:B------:R-:W3:Y:S08]  /*0650*/  MUFU.SQRT R9, R14 ;  /* 0x0000000e00097308 */ /* 0x000ef00000002000 */
[----:B------:R-:W4:Y:S01]  /*0660*/  MUFU.SQRT R8, R13 ;  /* 0x0000000d00087308 */ /* 0x000f220000002000 */
[C---:B-1----:R-:W-:Y:S02]  /*0670*/  FSETP.GT.AND P6, PT, R6.reuse, 8.50705917302346158658e+37, PT ;  /* 0x7e8000000600780b */ /* 0x042fe40003fc4000 */
[----:B------:R-:W-:-:S05]  /*0680*/  FSETP.GEU.AND P5, PT, R6, 1.175494350822287508e-38, PT ;  /* 0x008000000600780b */ /* 0x000fca0003fae000 */
[----:B------:R-:W1:Y:S01]  /*0690*/  MUFU.SQRT R10, R15 ;  /* 0x0000000f000a7308 */ /* 0x000e620000002000 */
[----:B---3--:R-:W-:Y:S01]  /*06a0*/  FSETP.GT.AND P2, PT, R9, 8.50705917302346158658e+37, PT ;  /* 0x7e8000000900780b */ /* 0x008fe20003f44000 */
[----:B------:R-:W-:Y:S01]  /*06b0*/  FFMA R2, R7, R2, R11 ;  /* 0x0000000207027223 */ /* 0x000fe2000000000b */
[----:B------:R-:W-:-:S03]  /*06c0*/  FSETP.GEU.AND P0, PT, R9, 1.175494350822287508e-38, PT ;  /* 0x008000000900780b */ /* 0x000fc60003f0e000 */
[----:B------:R-:W-:Y:S01]  /*06d0*/  @P6 FMUL R6, R6, 0.25 ;  /* 0x3e80000006066820 */ /* 0x000fe20000400000 */
[C---:B----4-:R-:W-:Y:S02]  /*06e0*/  FSETP.GT.AND P4, PT, R8.reuse, 8.50705917302346158658e+37, PT ;  /* 0x7e8000000800780b */ /* 0x050fe40003f84000 */
[----:B------:R-:W-:Y:S01]  /*06f0*/  FSETP.GEU.AND P3, PT, R8, 1.175494350822287508e-38, PT ;  /* 0x008000000800780b */ /* 0x000fe20003f6e000 */
[----:B------:R-:W-:Y:S01]  /*0700*/  @!P5 FMUL R6, R6, 16777216 ;  /* 0x4b8000000606d820 */ /* 0x000fe20000400000 */
[----:B------:R-:W-:Y:S02]  /*0710*/  FSEL R7, R0, 1, P6 ;  /* 0x3f80000000077808 */ /* 0x000fe40003000000 */
[C---:B-1----:R-:W-:Y:S02]  /*0720*/  FSETP.GT.AND P1, PT, R10.reuse, 8.50705917302346158658e+37, PT ;  /* 0x7e8000000a00780b */ /* 0x042fe40003f24000 */
[----:B------:R-:W-:Y:S01]  /*0730*/  FSETP.GEU.AND P6, PT, R10, 1.175494350822287508e-38, PT ;  /* 0x008000000a00780b */ /* 0x000fe20003fce000 */
[----:B------:R-:W1:Y:S01]  /*0740*/  MUFU.RCP R6, R6 ;  /* 0x0000000600067308 */ /* 0x000e620000001000 */
[----:B------:R-:W-:-:S03]  /*0750*/  @P2 FMUL R9, R9, 0.25 ;  /* 0x3e80000009092820 */ /* 0x000fc60000400000 */
[----:B------:R-:W-:Y:S01]  /*0760*/  @P4 FMUL R8, R8, 0.25 ;  /* 0x3e80000008084820 */ /* 0x000fe20000400000 */
[----:B------:R-:W-:-:S03]  /*0770*/  @!P0 FMUL R9, R9, 16777216 ;  /* 0x4b80000009098820 */ /* 0x000fc60000400000 */
[----:B------:R-:W-:Y:S02]  /*0780*/  @!P3 FMUL R8, R8, 16777216 ;  /* 0x4b8000000808b820 */ /* 0x000fe40000400000 */
[----:B------:R-:W-:Y:S01]  /*0790*/  @P1 FMUL R10, R10, 0.25 ;  /* 0x3e8000000a0a1820 */ /* 0x000fe20000400000 */
[----:B------:R-:W-:-:S03]  /*07a0*/  @!P5 FMUL R7, R7, 16777216 ;  /* 0x4b8000000707d820 */ /* 0x000fc60000400000 */
[----:B------:R-:W-:Y:S01]  /*07b0*/  @!P6 FMUL R10, R10, 16777216 ;  /* 0x4b8000000a0ae820 */ /* 0x000fe20000400000 */
[----:B------:R-:W3:Y:S01]  /*07c0*/  MUFU.RCP R9, R9 ;  /* 0x0000000900097308 */ /* 0x000ee20000001000 */
[----:B-1----:R-:W-:Y:S01]  /*07d0*/  FMUL R11, R6, R7 ;  /* 0x00000007060b7220 */ /* 0x002fe20000400000 */
[C---:B------:R-:W-:Y:S01]  /*07e0*/  FSEL R12, R0.reuse, 1, P2 ;  /* 0x3f800000000c7808 */ /* 0x040fe20001000000 */
[----:B------:R-:W1:Y:S05]  /*07f0*/  LDC.64 R6, c[0x0][0x238] ;  /* 0x00008e00ff067b82 */ /* 0x000e6a0000000a00 */
[----:B------:R-:W4:Y:S01]  /*0800*/  MUFU.RCP R8, R8 ;  /* 0x0000000800087308 */ /* 0x000f220000001000 */
[----:B------:R-:W-:-:S07]  /*0810*/  FSEL R13, R0, 1, P4 ;  /* 0x3f800000000d7808 */ /* 0x000fce0002000000 */
[----:B------:R-:W5:Y:S01]  /*0820*/  MUFU.RCP R10, R10 ;  /* 0x0000000a000a7308 */ /* 0x000f620000001000 */
[----:B------:R-:W-:Y:S01]  /*0830*/  FSEL R15, R0, 1, P1 ;  /* 0x3f800000000f7808 */ /* 0x000fe20000800000 */
[----:B------:R-:W-:Y:S01]  /*0840*/  @!P0 FMUL R12, R12, 16777216 ;  /* 0x4b8000000c0c8820 */ /* 0x000fe20000400000 */
[----:B------:R-:W-:Y:S01]  /*0850*/  @!P3 FMUL R13, R13, 16777216 ;  /* 0x4b8000000d0db820 */ /* 0x000fe20000400000 */
[----:B------:R-:W-:Y:S02]  /*0860*/  FADD R26, R30, -R26 ;  /* 0x8000001a1e1a7221 */ /* 0x000fe40000000000 */
[----:B------:R-:W-:Y:S01]  /*0870*/  @!P6 FMUL R15, R15, 16777216 ;  /* 0x4b8000000f0fe820 */ /* 0x000fe20000400000 */
[----:B---3--:R-:W-:Y:S01]  /*0880*/  FMUL R9, R9, R12 ;  /* 0x0000000c09097220 */ /* 0x008fe20000400000 */
[----:B----4-:R-:W-:Y:S01]  /*0890*/  FMUL R8, R8, R13 ;  /* 0x0000000d08087220 */ /* 0x010fe20000400000 */
[----:B------:R-:W-:Y:S02]  /*08a0*/  FADD R27, R31, -R27 ;  /* 0x8000001b1f1b7221 */ /* 0x000fe40000000000 */
[----:B------:R-:W-:Y:S01]  /*08b0*/  FMUL R9, R9, R26 ;  /* 0x0000001a09097220 */ /* 0x000fe20000400000 */
[----:B------:R-:W-:Y:S01]  /*08c0*/  FMUL R8, R8, R25 ;  /* 0x0000001908087220 */ /* 0x000fe20000400000 */
[----:B-----5:R-:W-:Y:S01]  /*08d0*/  FMUL R0, R10, R15 ;  /* 0x0000000f0a007220 */ /* 0x020fe20000400000 */
[----:B------:R-:W-:-:S03]  /*08e0*/  FMUL R11, R11, R24 ;  /* 0x000000180b0b7220 */ /* 0x000fc60000400000 */
[----:B------:R-:W-:Y:S01]  /*08f0*/  FMUL R0, R0, R27 ;  /* 0x0000001b00007220 */ /* 0x000fe20000400000 */
[C---:B------:R-:W-:Y:S01]  /*0900*/  FSETP.GEU.AND P6, PT, R2.reuse, RZ, PT ;  /* 0x000000ff0200720b */ /* 0x040fe20003fce000 */
[----:B-1----:R-:W-:Y:S01]  /*0910*/  IMAD.WIDE R32, R33, 0x4, R6 ;  /* 0x0000000421207825 */ /* 0x002fe200078e0206 */
[----:B------:R-:W-:Y:S02]  /*0920*/  FSETP.GEU.AND P0, PT, R3, RZ, PT ;  /* 0x000000ff0300720b */ /* 0x000fe40003f0e000 */
[----:B------:R-:W-:Y:S02]  /*0930*/  SEL R7, R2, RZ, P6 ;  /* 0x000000ff02077207 */ /* 0x000fe40003000000 */
[----:B------:R-:W-:Y:S02]  /*0940*/  FSETP.GEU.AND P1, PT, R5, RZ, PT ;  /* 0x000000ff0500720b */ /* 0x000fe40003f2e000 */
[----:B------:R-:W-:Y:S02]  /*0950*/  FSETP.GEU.AND P2, PT, R4, RZ, PT ;  /* 0x000000ff0400720b */ /* 0x000fe40003f4e000 */
[----:B------:R-:W-:-:S02]  /*0960*/  SEL R6, R3, RZ, P0 ;  /* 0x000000ff03067207 */ /* 0x000fc40000000000 */
[----:B------:R-:W-:Y:S02]  /*0970*/  SEL R5, R5, RZ, P1 ;  /* 0x000000ff05057207 */ /* 0x000fe40000800000 */
[----:B------:R-:W-:-:S05]  /*0980*/  SEL R4, R4, RZ, P2 ;  /* 0x000000ff04047207 */ /* 0x000fca0001000000 */
[----:B------:R-:W-:Y:S01]  /*0990*/  STG.E.128 desc[UR4][R32.64], R4 ;  /* 0x0000000420007986 */ /* 0x000fe2000c101d04 */
[----:B--2---:R-:W-:Y:S01]  /*09a0*/  FFMA R9, R18, R9, R22 ;  /* 0x0000000912097223 */ /* 0x004fe20000000016 */
[----:B------:R-:W-:Y:S01]  /*09b0*/  FFMA R8, R17, R8, R21 ;  /* 0x0000000811087223 */ /* 0x000fe20000000015 */
[----:B------:R-:W-:Y:S01]  /*09c0*/  FFMA R11, R16, R11, R20 ;  /* 0x0000000b100b7223 */ /* 0x000fe20000000014 */
[----:B------:R-:W-:Y:S02]  /*09d0*/  FFMA R0, R19, R0, R23 ;  /* 0x0000000013007223 */ /* 0x000fe40000000017 */
[----:B------:R-:W-:Y:S02]  /*09e0*/  FSETP.GEU.AND P3, PT, R9, RZ, PT ;  /* 0x000000ff0900720b */ /* 0x000fe40003f6e000 */
[----:B------:R-:W-:Y:S02]  /*09f0*/  FSETP.GEU.AND P4, PT, R8, RZ, PT ;  /* 0x000000ff0800720b */ /* 0x000fe40003f8e000 */
[----:B------:R-:W-:-:S02]  /*0a00*/  FSETP.GEU.AND P5, PT, R11, RZ, PT ;  /* 0x000000ff0b00720b */ /* 0x000fc40003fae000 */
[----:B------:R-:W-:Y:S02]  /*0a10*/  FSETP.GEU.AND P6, PT, R0, RZ, PT ;  /* 0x000000ff0000720b */ /* 0x000fe40003fce000 */
[----:B------:R-:W-:Y:S02]  /*0a20*/  SEL R10, R9, RZ, P3 ;  /* 0x000000ff090a7207 */ /* 0x000fe40001800000 */
[----:B------:R-:W-:Y:S02]  /*0a30*/  SEL R9, R8, RZ, P4 ;  /* 0x000000ff08097207 */ /* 0x000fe40002000000 */
[----:B------:R-:W-:Y:S02]  /*0a40*/  SEL R8, R11, RZ, P5 ;  /* 0x000000ff0b087207 */ /* 0x000fe40002800000 */
[----:B------:R-:W-:-:S05]  /*0a50*/  SEL R11, R0, RZ, P6 ;  /* 0x000000ff000b7207 */ /* 0x000fca0003000000 */
[----:B------:R-:W-:Y:S01]  /*0a60*/  STG.E.128 desc[UR4][R32.64+0x800], R8 ;  /* 0x0008000820007986 */ /* 0x000fe2000c101d04 */
[----:B------:R-:W-:Y:S05]  /*0a70*/  EXIT ;  /* 0x000000000000794d */ /* 0x000fea0003800000 */
.L_x_0:
[----:B------:R-:W-:-:S00]  /*0a80*/  BRA `(.L_x_0) ;  /* 0xfffffffc00fc7947 */ /* 0x000fc0000383ffff */
[----:B------:R-:W-:-:S00]  /*0a90*/  NOP ;  /* 0x0000000000007918 */ /* 0x000fc00000000000 */
        /* <DEDUP_REMOVED lines=14> */
.L_x_1:


//--------------------- .nv.global.init           --------------------------
	.section	.nv.global.init,"aw",@progbits
.nv.global.init:
	.type		_$_str,@object
	.size		_$_str,(_$_str_$_2 - _$_str)
_$_str:
        /*0000*/ 	.byte	0x5f, 0x5f, 0x43, 0x55, 0x44, 0x41, 0x5f, 0x46, 0x54, 0x5a, 0x00
	.type		_$_str_$_2,@object
	.size		_$_str_$_2,(.L_1 - _$_str_$_2)
_$_str_$_2:
        /*000b*/ 	.byte	0x5f, 0x5f, 0x43, 0x55, 0x44, 0x41, 0x5f, 0x50, 0x52, 0x45, 0x43, 0x5f, 0x53, 0x51, 0x52, 0x54
        /*001b*/ 	.byte	0x00
.L_1:


//--------------------- .nv.constant0.triton_poi_fused__native_batch_norm_legit_no_training_relu_4 --------------------------
	.section	.nv.constant0.triton_poi_fused__native_batch_norm_legit_no_training_relu_4,"a",@progbits
	.sectionflags	@""
	.align	4
.nv.constant0.triton_poi_fused__native_batch_norm_legit_no_training_relu_4:
	.zero		580
